	.headerflags	@"EF_CUDA_TEXMODE_UNIFIED EF_CUDA_64BIT_ADDRESS EF_CUDA_ACCELERATORS EF_CUDA_SM90 EF_CUDA_VIRTUAL_SM(EF_CUDA_SM90)"
	.elftype	@"ET_EXEC"


//--------------------- .nv.info                  --------------------------
	.section	.nv.info,"",@"SHT_CUDA_INFO"
	.align	4


	//----- nvinfo : EIATTR_REGCOUNT
	.align		4
        /*0000*/ 	.byte	0x04, 0x2f
        /*0002*/ 	.short	(.L_1 - .L_0)
	.align		4
.L_0:
        /*0004*/ 	.word	index@(triton_poi_fused_max_pool2d_with_indices_14)
        /*0008*/ 	.word	0x0000001e


	//----- nvinfo : EIATTR_MIN_STACK_SIZE
	.align		4
.L_1:
        /*000c*/ 	.byte	0x04, 0x12
        /*000e*/ 	.short	(.L_3 - .L_2)
	.align		4
.L_2:
        /*0010*/ 	.word	index@(triton_poi_fused_max_pool2d_with_indices_14)
        /*0014*/ 	.word	0x00000000


	//----- nvinfo : EIATTR_FRAME_SIZE
	.align		4
.L_3:
        /*0018*/ 	.byte	0x04, 0x11
        /*001a*/ 	.short	(.L_5 - .L_4)
	.align		4
.L_4:
        /*001c*/ 	.word	index@(triton_poi_fused_max_pool2d_with_indices_14)
        /*0020*/ 	.word	0x00000000


	//----- nvinfo : EIATTR_MIN_STACK_SIZE
	.align		4
.L_5:
        /*0024*/ 	.byte	0x04, 0x12
        /*0026*/ 	.short	(.L_7 - .L_6)
	.align		4
.L_6:
        /*0028*/ 	.word	index@(triton_poi_fused_max_pool2d_with_indices_14)
        /*002c*/ 	.word	0x00000000
.L_7:


//--------------------- .nv.info.triton_poi_fused_max_pool2d_with_indices_14 --------------------------
	.section	.nv.info.triton_poi_fused_max_pool2d_with_indices_14,"",@"SHT_CUDA_INFO"
	.sectionflags	@""
	.align	4


	//----- nvinfo : EIATTR_CUDA_API_VERSION
	.align		4
        /*0000*/ 	.byte	0x04, 0x37
        /*0002*/ 	.short	(.L_9 - .L_8)
.L_8:
        /*0004*/ 	.word	0x0000007c


	//----- nvinfo : EIATTR_KPARAM_INFO
	.align		4
.L_9:
        /*0008*/ 	.byte	0x04, 0x17
        /*000a*/ 	.short	(.L_11 - .L_10)
.L_10:
        /*000c*/ 	.word	0x00000000
        /*0010*/ 	.short	0x0003
        /*0012*/ 	.short	0x0018
        /*0014*/ 	.byte	0x00, 0xf0, 0x11, 0x00


	//----- nvinfo : EIATTR_KPARAM_INFO
	.align		4
.L_11:
        /*0018*/ 	.byte	0x04, 0x17
        /*001a*/ 	.short	(.L_13 - .L_12)
.L_12:
        /*001c*/ 	.word	0x00000000
        /*0020*/ 	.short	0x0002
        /*0022*/ 	.short	0x0010
        /*0024*/ 	.byte	0x00, 0xf4, 0x21, 0x00


	//----- nvinfo : EIATTR_KPARAM_INFO
	.align		4
.L_13:
        /*0028*/ 	.byte	0x04, 0x17
        /*002a*/ 	.short	(.L_15 - .L_14)
.L_14:
        /*002c*/ 	.word	0x00000000
        /*0030*/ 	.short	0x0001
        /*0032*/ 	.short	0x0008
        /*0034*/ 	.byte	0x00, 0xf4, 0x21, 0x00


	//----- nvinfo : EIATTR_KPARAM_INFO
	.align		4
.L_15:
        /*0038*/ 	.byte	0x04, 0x17
        /*003a*/ 	.short	(.L_17 - .L_16)
.L_16:
        /*003c*/ 	.word	0x00000000
        /*0040*/ 	.short	0x0000
        /*0042*/ 	.short	0x0000
        /*0044*/ 	.byte	0x00, 0xf4, 0x21, 0x00


	//----- nvinfo : EIATTR_SPARSE_MMA_MASK
	.align		4
.L_17:
        /*0048*/ 	.byte	0x03, 0x50
        /*004a*/ 	.short	0x0000


	//----- nvinfo : EIATTR_MAXREG_COUNT
	.align		4
        /*004c*/ 	.byte	0x03, 0x1b
        /*004e*/ 	.short	0x00ff


	//----- nvinfo : EIATTR_EXIT_INSTR_OFFSETS
	.align		4
        /*0050*/ 	.byte	0x04, 0x1c
        /*0052*/ 	.short	(.L_19 - .L_18)


	//   ....[0]....
.L_18:
        /*0054*/ 	.word	0x00000c60


	//----- nvinfo : EIATTR_REQNTID
	.align		4
.L_19:
        /*0058*/ 	.byte	0x04, 0x10
        /*005a*/ 	.short	(.L_21 - .L_20)
.L_20:
        /*005c*/ 	.word	0x00000100
        /*0060*/ 	.word	0x00000001
        /*0064*/ 	.word	0x00000001


	//----- nvinfo : EIATTR_CBANK_PARAM_SIZE
	.align		4
.L_21:
        /*0068*/ 	.byte	0x03, 0x19
        /*006a*/ 	.short	0x001c


	//----- nvinfo : EIATTR_PARAM_CBANK
	.align		4
        /*006c*/ 	.byte	0x04, 0x0a
        /*006e*/ 	.short	(.L_23 - .L_22)
	.align		4
.L_22:
        /*0070*/ 	.word	index@(.nv.constant0.triton_poi_fused_max_pool2d_with_indices_14)
        /*0074*/ 	.short	0x0210
        /*0076*/ 	.short	0x001c


	//----- nvinfo : EIATTR_SW_WAR
	.align		4
.L_23:
        /*0078*/ 	.byte	0x04, 0x36
        /*007a*/ 	.short	(.L_25 - .L_24)
.L_24:
        /*007c*/ 	.word	0x00000008
.L_25:


//--------------------- .nv.callgraph             --------------------------
	.section	.nv.callgraph,"",@"SHT_CUDA_CALLGRAPH"
	.align	4
	.sectionentsize	8
	.align		4
        /*0000*/ 	.word	0x00000000
	.align		4
        /*0004*/ 	.word	0xffffffff
	.align		4
        /*0008*/ 	.word	0x00000000
	.align		4
        /*000c*/ 	.word	0xfffffffe
	.align		4
        /*0010*/ 	.word	0x00000000
	.align		4
        /*0014*/ 	.word	0xfffffffd
	.align		4
        /*0018*/ 	.word	0x00000000
	.align		4
        /*001c*/ 	.word	0xfffffffc


//--------------------- .text.triton_poi_fused_max_pool2d_with_indices_14 --------------------------
	.section	.text.triton_poi_fused_max_pool2d_with_indices_14,"ax",@progbits
	.align	128
        .global         triton_poi_fused_max_pool2d_with_indices_14
        .type           triton_poi_fused_max_pool2d_with_indices_14,@function
        .size           triton_poi_fused_max_pool2d_with_indices_14,(.L_x_1 - triton_poi_fused_max_pool2d_with_indices_14)
        .other          triton_poi_fused_max_pool2d_with_indices_14,@"STO_CUDA_ENTRY STV_DEFAULT"
triton_poi_fused_max_pool2d_with_indices_14:
.text.triton_poi_fused_max_pool2d_with_indices_14:
[----:B------:R-:W-:Y:S01]  /*0000*/  LDC R1, c[0x0][0x28] ;  /* 0x00000a00ff017b82 */ /* 0x000fe20000000800 */
[----:B------:R-:W1:Y:S07]  /*0010*/  S2R R0, SR_TID.X ;  /* 0x0000000000007919 */ /* 0x000e6e0000002100 */
[----:B------:R-:W2:Y:S01]  /*0020*/  LDC.64 R22, c[0x0][0x210] ;  /* 0x00008400ff167b82 */ /* 0x000ea20000000a00 */
[----:B------:R-:W-:Y:S01]  /*0030*/  ULDC.64 UR4, c[0x0][0x208] ;  /* 0x0000820000047ab9 */ /* 0x000fe20000000a00 */
[----:B------:R-:W-:Y:S01]  /*0040*/  ULDC.64 UR6, c[0x0][0x220] ;  /* 0x0000880000067ab9 */ /* 0x000fe20000000a00 */
[----:B------:R-:W3:Y:S01]  /*0050*/  S2R R5, SR_CTAID.X ;  /* 0x0000000000057919 */ /* 0x000ee20000002500 */
[----:B-1----:R-:W-:Y:S01]  /*0060*/  IMAD.SHL.U32 R0, R0, 0x2, RZ ;  /* 0x0000000200007824 */ /* 0x002fe200078e00ff */
[----:B---3--:R-:W-:-:S04]  /*0070*/  SHF.R.S32.HI R2, RZ, 0x16, R5 ;  /* 0x00000016ff027819 */ /* 0x008fc80000011405 */
[----:B------:R-:W-:Y:S02]  /*0080*/  LOP3.LUT R0, R0, 0x1fe, RZ, 0xc0, !PT ;  /* 0x000001fe00007812 */ /* 0x000fe400078ec0ff */
[----:B------:R-:W-:-:S03]  /*0090*/  SGXT R2, R2, 0x1 ;  /* 0x000000010202781a */ /* 0x000fc60000000200 */
[----:B------:R-:W-:-:S05]  /*00a0*/  IMAD R3, R5, 0x200, R0 ;  /* 0x0000020005037824 */ /* 0x000fca00078e0200 */
[----:B------:R-:W-:Y:S02]  /*00b0*/  SHF.R.S32.HI R0, RZ, 0x1f, R3 ;  /* 0x0000001fff007819 */ /* 0x000fe40000011403 */
[-C--:B------:R-:W-:Y:S02]  /*00c0*/  LEA.HI R4, R2, R3.reuse, RZ, 0xb ;  /* 0x0000000302047211 */ /* 0x080fe400078f58ff */
[----:B------:R-:W-:-:S03]  /*00d0*/  LEA.HI R0, R0, R3, RZ, 0x7 ;  /* 0x0000000300007211 */ /* 0x000fc600078f38ff */
[----:B------:R-:W-:Y:S01]  /*00e0*/  IMAD.SHL.U32 R5, R4, 0x10, RZ ;  /* 0x0000001004057824 */ /* 0x000fe200078e00ff */
[----:B------:R-:W-:Y:S02]  /*00f0*/  SHF.R.S32.HI R2, RZ, 0x7, R0 ;  /* 0x00000007ff027819 */ /* 0x000fe40000011400 */
[----:B------:R-:W-:Y:S02]  /*0100*/  LOP3.LUT R0, R0, 0xffffff80, RZ, 0xc0, !PT ;  /* 0xffffff8000007812 */ /* 0x000fe400078ec0ff */
[----:B------:R-:W-:Y:S02]  /*0110*/  LEA.HI R4, R2, R2, RZ, 0x4 ;  /* 0x0000000202047211 */ /* 0x000fe400078f20ff */
[----:B------:R-:W-:Y:S02]  /*0120*/  LOP3.LUT R6, R5, 0xffff8000, RZ, 0xc0, !PT ;  /* 0xffff800005067812 */ /* 0x000fe400078ec0ff */
[----:B------:R-:W-:Y:S02]  /*0130*/  LOP3.LUT R5, R4, 0x7ffff0, RZ, 0xc0, !PT ;  /* 0x007ffff004057812 */ /* 0x000fe400078ec0ff */
[----:B------:R-:W-:-:S03]  /*0140*/  IADD3 R7, R6, R3, -R0 ;  /* 0x0000000306077210 */ /* 0x000fc60007ffe800 */
[----:B------:R-:W-:-:S04]  /*0150*/  IMAD.IADD R2, R2, 0x1, -R5 ;  /* 0x0000000102027824 */ /* 0x000fc800078e0a05 */
[----:B------:R-:W-:-:S04]  /*0160*/  IMAD R2, R2, 0x200, R7 ;  /* 0x0000020002027824 */ /* 0x000fc800078e0207 */
[C---:B------:R-:W-:Y:S02]  /*0170*/  VIADD R11, R2.reuse, 0x80 ;  /* 0x00000080020b7836 */ /* 0x040fe40000000000 */
[----:B--2---:R-:W-:-:S04]  /*0180*/  IMAD.WIDE R8, R2, 0x4, R22 ;  /* 0x0000000402087825 */ /* 0x004fc800078e0216 */
[--C-:B------:R-:W-:Y:S02]  /*0190*/  IMAD.WIDE R10, R11, 0x4, R22.reuse ;  /* 0x000000040b0a7825 */ /* 0x100fe400078e0216 */
[----:B------:R-:W2:Y:S04]  /*01a0*/  LDG.E.64 R8, desc[UR4][R8.64] ;  /* 0x0000000408087981 */ /* 0x000ea8000c1e1b00 */
[----:B------:R-:W2:Y:S01]  /*01b0*/  LDG.E.64 R10, desc[UR4][R10.64] ;  /* 0x000000040a0a7981 */ /* 0x000ea2000c1e1b00 */
[C---:B------:R-:W-:Y:S02]  /*01c0*/  VIADD R7, R2.reuse, 0x100 ;  /* 0x0000010002077836 */ /* 0x040fe40000000000 */
[----:B------:R-:W-:Y:S02]  /*01d0*/  VIADD R5, R2, 0x180 ;  /* 0x0000018002057836 */ /* 0x000fe40000000000 */
[----:B------:R-:W-:-:S06]  /*01e0*/  IMAD.WIDE R6, R7, 0x4, R22 ;  /* 0x0000000407067825 */ /* 0x000fcc00078e0216 */
[----:B------:R-:W3:Y:S01]  /*01f0*/  LDG.E.64 R6, desc[UR4][R6.64] ;  /* 0x0000000406067981 */ /* 0x000ee2000c1e1b00 */
[----:B------:R-:W-:-:S06]  /*0200*/  IMAD.WIDE R4, R5, 0x4, R22 ;  /* 0x0000000405047825 */ /* 0x000fcc00078e0216 */
[----:B------:R-:W4:Y:S01]  /*0210*/  LDG.E.64 R4, desc[UR4][R4.64] ;  /* 0x0000000404047981 */ /* 0x000f22000c1e1b00 */
[----:B------:R-:W-:-:S04]  /*0220*/  VIADD R25, R2, 0x2000 ;  /* 0x0000200002197836 */ /* 0x000fc80000000000 */
[----:B------:R-:W-:-:S06]  /*0230*/  IMAD.WIDE R24, R25, 0x4, R22 ;  /* 0x0000000419187825 */ /* 0x000fcc00078e0216 */
[----:B------:R-:W5:Y:S01]  /*0240*/  LDG.E.64 R24, desc[UR4][R24.64] ;  /* 0x0000000418187981 */ /* 0x000f62000c1e1b00 */
[----:B------:R-:W-:-:S04]  /*0250*/  VIADD R21, R2, 0x2080 ;  /* 0x0000208002157836 */ /* 0x000fc80000000000 */
[----:B------:R-:W-:-:S06]  /*0260*/  IMAD.WIDE R20, R21, 0x4, R22 ;  /* 0x0000000415147825 */ /* 0x000fcc00078e0216 */
[----:B------:R-:W5:Y:S01]  /*0270*/  LDG.E.64 R20, desc[UR4][R20.64] ;  /* 0x0000000414147981 */ /* 0x000f62000c1e1b00 */
[----:B------:R-:W-:-:S04]  /*0280*/  VIADD R19, R2, 0x2100 ;  /* 0x0000210002137836 */ /* 0x000fc80000000000 */
[----:B------:R-:W-:-:S06]  /*0290*/  IMAD.WIDE R18, R19, 0x4, R22 ;  /* 0x0000000413127825 */ /* 0x000fcc00078e0216 */
[----:B------:R-:W5:Y:S01]  /*02a0*/  LDG.E.64 R18, desc[UR4][R18.64] ;  /* 0x0000000412127981 */ /* 0x000f62000c1e1b00 */
[C---:B------:R-:W-:Y:S02]  /*02b0*/  VIADD R17, R2.reuse, 0x2180 ;  /* 0x0000218002117836 */ /* 0x040fe40000000000 */
[----:B------:R-:W-:Y:S02]  /*02c0*/  VIADD R15, R2, 0x4000 ;  /* 0x00004000020f7836 */ /* 0x000fe40000000000 */
[----:B------:R-:W-:-:S06]  /*02d0*/  IMAD.WIDE R16, R17, 0x4, R22 ;  /* 0x0000000411107825 */ /* 0x000fcc00078e0216 */
[----:B------:R-:W5:Y:S01]  /*02e0*/  LDG.E.64 R16, desc[UR4][R16.64] ;  /* 0x0000000410107981 */ /* 0x000f62000c1e1b00 */
[----:B------:R-:W-:-:S06]  /*02f0*/  IMAD.WIDE R14, R15, 0x4, R22 ;  /* 0x000000040f0e7825 */ /* 0x000fcc00078e0216 */
[----:B------:R-:W5:Y:S01]  /*0300*/  LDG.E.64 R14, desc[UR4][R14.64] ;  /* 0x000000040e0e7981 */ /* 0x000f62000c1e1b00 */
[----:B------:R-:W-:-:S04]  /*0310*/  VIADD R13, R2, 0x4080 ;  /* 0x00004080020d7836 */ /* 0x000fc80000000000 */
[----:B------:R-:W-:-:S06]  /*0320*/  IMAD.WIDE R12, R13, 0x4, R22 ;  /* 0x000000040d0c7825 */ /* 0x000fcc00078e0216 */
[----:B------:R-:W5:Y:S01]  /*0330*/  LDG.E.64 R12, desc[UR4][R12.64] ;  /* 0x000000040c0c7981 */ /* 0x000f62000c1e1b00 */
[----:B------:R-:W-:Y:S01]  /*0340*/  VIADD R27, R2, 0x6100 ;  /* 0x00006100021b7836 */ /* 0x000fe20000000000 */
[C---:B--2---:R-:W-:Y:S02]  /*0350*/  FSETP.GT.AND P1, PT, R10.reuse, R8, PT ;  /* 0x000000080a00720b */ /* 0x044fe40003f24000 */
[----:B------:R-:W-:Y:S02]  /*0360*/  FSETP.GT.AND P3, PT, R11, R9, PT ;  /* 0x000000090b00720b */ /* 0x000fe40003f64000 */
[----:B------:R-:W-:Y:S02]  /*0370*/  FSETP.NAN.AND P0, PT, R10, R10, PT ;  /* 0x0000000a0a00720b */ /* 0x000fe40003f08000 */
[----:B---3--:R-:W-:-:S07]  /*0380*/  FSETP.NAN.AND P6, PT, R6, R6, PT ;  /* 0x000000060600720b */ /* 0x008fce0003fc8000 */
[----:B------:R-:W-:Y:S02]  /*0390*/  @!P1 SEL R10, R10, R8, P0 ;  /* 0x000000080a0a9207 */ /* 0x000fe40000000000 */
[----:B------:R-:W-:Y:S02]  /*03a0*/  FSETP.NAN.AND P5, PT, R7, R7, PT ;  /* 0x000000070700720b */ /* 0x000fe40003fa8000 */
[----:B------:R-:W-:-:S04]  /*03b0*/  FSETP.NAN.AND P0, PT, R11, R11, PT ;  /* 0x0000000b0b00720b */ /* 0x000fc80003f08000 */
[----:B------:R-:W-:Y:S01]  /*03c0*/  @!P3 SEL R11, R11, R9, P0 ;  /* 0x000000090b0bb207 */ /* 0x000fe20000000000 */
[----:B------:R-:W-:Y:S01]  /*03d0*/  VIADD R9, R2, 0x4100 ;  /* 0x0000410002097836 */ /* 0x000fe20000000000 */
[----:B------:R-:W-:Y:S02]  /*03e0*/  FSETP.GEU.AND P4, PT, R10, R6, PT ;  /* 0x000000060a00720b */ /* 0x000fe40003f8e000 */
[----:B------:R-:W-:Y:S02]  /*03f0*/  FSETP.GEU.AND P0, PT, R11, R7, PT ;  /* 0x000000070b00720b */ /* 0x000fe40003f0e000 */
[----:B----4-:R-:W-:Y:S02]  /*0400*/  FSETP.NAN.AND P2, PT, R4, R4, PT ;  /* 0x000000040400720b */ /* 0x010fe40003f48000 */
[----:B------:R-:W-:Y:S02]  /*0410*/  @!P6 SEL R6, R6, R10, !P4 ;  /* 0x0000000a0606e207 */ /* 0x000fe40006000000 */
[----:B------:R-:W-:Y:S01]  /*0420*/  @!P5 SEL R7, R7, R11, !P0 ;  /* 0x0000000b0707d207 */ /* 0x000fe20004000000 */
[----:B------:R-:W-:Y:S01]  /*0430*/  IMAD.WIDE R10, R9, 0x4, R22 ;  /* 0x00000004090a7825 */ /* 0x000fe200078e0216 */
[----:B------:R-:W-:-:S02]  /*0440*/  FSETP.NAN.AND P6, PT, R5, R5, PT ;  /* 0x000000050500720b */ /* 0x000fc40003fc8000 */
[----:B------:R-:W-:-:S03]  /*0450*/  FSETP.GEU.AND P5, PT, R6, R4, PT ;  /* 0x000000040600720b */ /* 0x000fc60003fae000 */
[----:B------:R-:W2:Y:S01]  /*0460*/  LDG.E.64 R10, desc[UR4][R10.64] ;  /* 0x000000040a0a7981 */ /* 0x000ea2000c1e1b00 */
[----:B------:R-:W-:Y:S01]  /*0470*/  VIADD R9, R2, 0x4180 ;  /* 0x0000418002097836 */ /* 0x000fe20000000000 */
[----:B------:R-:W-:Y:S02]  /*0480*/  @!P2 SEL R4, R4, R6, !P5 ;  /* 0x000000060404a207 */ /* 0x000fe40006800000 */
[----:B------:R-:W-:Y:S01]  /*0490*/  SEL R0, RZ, 0x1, !P1 ;  /* 0x00000001ff007807 */ /* 0x000fe20004800000 */
[----:B------:R-:W-:Y:S01]  /*04a0*/  IMAD.WIDE R8, R9, 0x4, R22 ;  /* 0x0000000409087825 */ /* 0x000fe200078e0216 */
[----:B-----5:R-:W-:Y:S02]  /*04b0*/  FSETP.NAN.AND P2, PT, R25, R25, PT ;  /* 0x000000191900720b */ /* 0x020fe40003f48000 */
[----:B------:R-:W-:Y:S02]  /*04c0*/  FSETP.GEU.AND P1, PT, R7, R5, PT ;  /* 0x000000050700720b */ /* 0x000fe40003f2e000 */
[----:B------:R-:W-:Y:S01]  /*04d0*/  SEL R26, RZ, 0x1, !P3 ;  /* 0x00000001ff1a7807 */ /* 0x000fe20005800000 */
[----:B------:R-:W3:Y:S01]  /*04e0*/  LDG.E.64 R8, desc[UR4][R8.64] ;  /* 0x0000000408087981 */ /* 0x000ee2000c1e1b00 */
[----:B------:R-:W-:Y:S01]  /*04f0*/  @!P6 SEL R5, R5, R7, !P1 ;  /* 0x000000070505e207 */ /* 0x000fe20004800000 */
[----:B------:R-:W-:Y:S01]  /*0500*/  VIADD R7, R2, 0x6000 ;  /* 0x0000600002077836 */ /* 0x000fe20000000000 */
[----:B------:R-:W-:-:S02]  /*0510*/  FSETP.NAN.AND P6, PT, R24, R24, PT ;  /* 0x000000181800720b */ /* 0x000fc40003fc8000 */
[----:B------:R-:W-:Y:S01]  /*0520*/  FSETP.GEU.AND P3, PT, R5, R25, PT ;  /* 0x000000190500720b */ /* 0x000fe20003f6e000 */
[----:B------:R-:W-:Y:S01]  /*0530*/  IMAD.WIDE R6, R7, 0x4, R22 ;  /* 0x0000000407067825 */ /* 0x000fe200078e0216 */
[----:B------:R-:W-:Y:S02]  /*0540*/  SEL R26, R26, 0x2, P0 ;  /* 0x000000021a1a7807 */ /* 0x000fe40000000000 */
[----:B------:R-:W-:Y:S02]  /*0550*/  @!P2 SEL R25, R25, R5, !P3 ;  /* 0x000000051919a207 */ /* 0x000fe40005800000 */
[----:B------:R-:W-:Y:S01]  /*0560*/  FSETP.GEU.AND P2, PT, R4, R24, PT ;  /* 0x000000180400720b */ /* 0x000fe20003f4e000 */
[----:B------:R-:W4:Y:S01]  /*0570*/  LDG.E.64 R6, desc[UR4][R6.64] ;  /* 0x0000000406067981 */ /* 0x000f22000c1e1b00 */
[----:B------:R-:W-:Y:S01]  /*0580*/  FSETP.NAN.AND P0, PT, R20, R20, PT ;  /* 0x000000141400720b */ /* 0x000fe20003f08000 */
[----:B------:R-:W-:Y:S02]  /*0590*/  VIADD R5, R2, 0x6080 ;  /* 0x0000608002057836 */ /* 0x000fe40000000000 */
[----:B------:R-:W-:-:S02]  /*05a0*/  @!P6 SEL R24, R24, R4, !P2 ;  /* 0x000000041818e207 */ /* 0x000fc40005000000 */
[----:B------:R-:W-:Y:S01]  /*05b0*/  FSETP.NAN.AND P6, PT, R21, R21, PT ;  /* 0x000000151500720b */ /* 0x000fe20003fc8000 */
[----:B------:R-:W-:Y:S01]  /*05c0*/  IMAD.WIDE R4, R5, 0x4, R22 ;  /* 0x0000000405047825 */ /* 0x000fe200078e0216 */
[----:B------:R-:W-:Y:S02]  /*05d0*/  SEL R0, R0, 0x2, P4 ;  /* 0x0000000200007807 */ /* 0x000fe40002000000 */
[----:B------:R-:W-:-:S03]  /*05e0*/  FSETP.GEU.AND P4, PT, R24, R20, PT ;  /* 0x000000141800720b */ /* 0x000fc60003f8e000 */
[----:B------:R-:W5:Y:S01]  /*05f0*/  LDG.E.64 R4, desc[UR4][R4.64] ;  /* 0x0000000404047981 */ /* 0x000f62000c1e1b00 */
[----:B------:R-:W-:Y:S02]  /*0600*/  @!P0 SEL R20, R20, R24, !P4 ;  /* 0x0000001814148207 */ /* 0x000fe40006000000 */
[----:B------:R-:W-:-:S04]  /*0610*/  FSETP.GEU.AND P0, PT, R25, R21, PT ;  /* 0x000000151900720b */ /* 0x000fc80003f0e000 */
[----:B------:R-:W-:Y:S01]  /*0620*/  @!P6 SEL R21, R21, R25, !P0 ;  /* 0x000000191515e207 */ /* 0x000fe20004000000 */
[----:B------:R-:W-:-:S04]  /*0630*/  IMAD.WIDE R24, R27, 0x4, R22 ;  /* 0x000000041b187825 */ /* 0x000fc800078e0216 */
[----:B------:R-:W-:Y:S02]  /*0640*/  VIADD R27, R2, 0x6180 ;  /* 0x00006180021b7836 */ /* 0x000fe40000000000 */
[----:B------:R-:W5:Y:S02]  /*0650*/  LDG.E.64 R24, desc[UR4][R24.64] ;  /* 0x0000000418187981 */ /* 0x000f64000c1e1b00 */
[----:B------:R-:W-:-:S06]  /*0660*/  IMAD.WIDE R22, R27, 0x4, R22 ;  /* 0x000000041b167825 */ /* 0x000fcc00078e0216 */
[----:B------:R-:W5:Y:S01]  /*0670*/  LDG.E.64 R22, desc[UR4][R22.64] ;  /* 0x0000000416167981 */ /* 0x000f62000c1e1b00 */
[-C--:B------:R-:W-:Y:S02]  /*0680*/  FSETP.NAN.AND P6, PT, R18, R18.reuse, PT ;  /* 0x000000121200720b */ /* 0x080fe40003fc8000 */
[----:B------:R-:W-:Y:S02]  /*0690*/  SEL R0, R0, 0x3, P5 ;  /* 0x0000000300007807 */ /* 0x000fe40002800000 */
[----:B------:R-:W-:Y:S02]  /*06a0*/  FSETP.NAN.AND P5, PT, R19, R19, PT ;  /* 0x000000131300720b */ /* 0x000fe40003fa8000 */
[----:B------:R-:W-:Y:S02]  /*06b0*/  SEL R26, R26, 0x3, P1 ;  /* 0x000000031a1a7807 */ /* 0x000fe40000800000 */
[----:B------:R-:W-:Y:S02]  /*06c0*/  FSETP.GEU.AND P1, PT, R20, R18, PT ;  /* 0x000000121400720b */ /* 0x000fe40003f2e000 */
[----:B------:R-:W-:-:S02]  /*06d0*/  SEL R26, R26, 0x4, P3 ;  /* 0x000000041a1a7807 */ /* 0x000fc40001800000 */
[----:B------:R-:W-:Y:S02]  /*06e0*/  SEL R0, R0, 0x4, P2 ;  /* 0x0000000400007807 */ /* 0x000fe40001000000 */
[----:B------:R-:W-:Y:S02]  /*06f0*/  @!P6 SEL R18, R18, R20, !P1 ;  /* 0x000000141212e207 */ /* 0x000fe40004800000 */
[----:B------:R-:W-:Y:S02]  /*0700*/  FSETP.NAN.AND P6, PT, R17, R17, PT ;  /* 0x000000111100720b */ /* 0x000fe40003fc8000 */
[----:B------:R-:W-:Y:S02]  /*0710*/  FSETP.GEU.AND P2, PT, R21, R19, PT ;  /* 0x000000131500720b */ /* 0x000fe40003f4e000 */
[----:B------:R-:W-:Y:S02]  /*0720*/  FSETP.NAN.AND P3, PT, R16, R16, PT ;  /* 0x000000101000720b */ /* 0x000fe40003f68000 */
[----:B------:R-:W-:-:S02]  /*0730*/  @!P5 SEL R19, R19, R21, !P2 ;  /* 0x000000151313d207 */ /* 0x000fc40005000000 */
[----:B------:R-:W-:Y:S02]  /*0740*/  SEL R0, R0, 0x5, P4 ;  /* 0x0000000500007807 */ /* 0x000fe40002000000 */
[----:B------:R-:W-:Y:S02]  /*0750*/  FSETP.GEU.AND P5, PT, R19, R17, PT ;  /* 0x000000111300720b */ /* 0x000fe40003fae000 */
[----:B------:R-:W-:Y:S02]  /*0760*/  SEL R26, R26, 0x5, P0 ;  /* 0x000000051a1a7807 */ /* 0x000fe40000000000 */
[----:B------:R-:W-:Y:S02]  /*0770*/  FSETP.NAN.AND P4, PT, R14, R14, PT ;  /* 0x0000000e0e00720b */ /* 0x000fe40003f88000 */
[----:B------:R-:W-:Y:S02]  /*0780*/  FSETP.GEU.AND P0, PT, R18, R16, PT ;  /* 0x000000101200720b */ /* 0x000fe40003f0e000 */
[----:B------:R-:W-:-:S02]  /*0790*/  @!P6 SEL R17, R17, R19, !P5 ;  /* 0x000000131111e207 */ /* 0x000fc40006800000 */
[----:B------:R-:W-:Y:S02]  /*07a0*/  FSETP.NAN.AND P6, PT, R15, R15, PT ;  /* 0x0000000f0f00720b */ /* 0x000fe40003fc8000 */
[----:B------:R-:W-:Y:S02]  /*07b0*/  @!P3 SEL R16, R16, R18, !P0 ;  /* 0x000000121010b207 */ /* 0x000fe40004000000 */
[----:B------:R-:W-:Y:S02]  /*07c0*/  SEL R0, R0, 0x6, P1 ;  /* 0x0000000600007807 */ /* 0x000fe40000800000 */
[----:B------:R-:W-:Y:S02]  /*07d0*/  FSETP.GEU.AND P1, PT, R16, R14, PT ;  /* 0x0000000e1000720b */ /* 0x000fe40003f2e000 */
[----:B------:R-:W-:Y:S02]  /*07e0*/  SEL R26, R26, 0x6, P2 ;  /* 0x000000061a1a7807 */ /* 0x000fe40001000000 */
[----:B------:R-:W-:-:S02]  /*07f0*/  FSETP.NAN.AND P2, PT, R13, R13, PT ;  /* 0x0000000d0d00720b */ /* 0x000fc40003f48000 */
[----:B------:R-:W-:Y:S02]  /*0800*/  @!P4 SEL R14, R14, R16, !P1 ;  /* 0x000000100e0ec207 */ /* 0x000fe40004800000 */
[----:B------:R-:W-:Y:S02]  /*0810*/  FSETP.GEU.AND P3, PT, R17, R15, PT ;  /* 0x0000000f1100720b */ /* 0x000fe40003f6e000 */
[----:B------:R-:W-:Y:S02]  /*0820*/  FSETP.NAN.AND P4, PT, R12, R12, PT ;  /* 0x0000000c0c00720b */ /* 0x000fe40003f88000 */
[----:B------:R-:W-:Y:S02]  /*0830*/  @!P6 SEL R15, R15, R17, !P3 ;  /* 0x000000110f0fe207 */ /* 0x000fe40005800000 */
[----:B------:R-:W-:Y:S02]  /*0840*/  SEL R26, R26, 0x7, P5 ;  /* 0x000000071a1a7807 */ /* 0x000fe40002800000 */
[----:B------:R-:W-:-:S02]  /*0850*/  FSETP.GEU.AND P5, PT, R15, R13, PT ;  /* 0x0000000d0f00720b */ /* 0x000fc40003fae000 */
[----:B------:R-:W-:Y:S02]  /*0860*/  SEL R0, R0, 0x7, P0 ;  /* 0x0000000700007807 */ /* 0x000fe40000000000 */
[----:B------:R-:W-:Y:S02]  /*0870*/  FSETP.GEU.AND P0, PT, R14, R12, PT ;  /* 0x0000000c0e00720b */ /* 0x000fe40003f0e000 */
[----:B------:R-:W-:Y:S02]  /*0880*/  @!P2 SEL R13, R13, R15, !P5 ;  /* 0x0000000f0d0da207 */ /* 0x000fe40006800000 */
[----:B------:R-:W-:Y:S02]  /*0890*/  @!P4 SEL R12, R12, R14, !P0 ;  /* 0x0000000e0c0cc207 */ /* 0x000fe40004000000 */
[----:B------:R-:W-:Y:S02]  /*08a0*/  SEL R0, R0, 0x8, P1 ;  /* 0x0000000800007807 */ /* 0x000fe40000800000 */
[----:B------:R-:W-:-:S02]  /*08b0*/  SEL R26, R26, 0x8, P3 ;  /* 0x000000081a1a7807 */ /* 0x000fc40001800000 */
[----:B------:R-:W-:Y:S02]  /*08c0*/  SEL R0, R0, 0x9, P0 ;  /* 0x0000000900007807 */ /* 0x000fe40000000000 */
[----:B------:R-:W-:Y:S02]  /*08d0*/  SEL R26, R26, 0x9, P5 ;  /* 0x000000091a1a7807 */ /* 0x000fe40002800000 */
[-C--:B--2---:R-:W-:Y:S02]  /*08e0*/  FSETP.NAN.AND P6, PT, R10, R10.reuse, PT ;  /* 0x0000000a0a00720b */ /* 0x084fe40003fc8000 */
[-C--:B------:R-:W-:Y:S02]  /*08f0*/  FSETP.NAN.AND P2, PT, R11, R11.reuse, PT ;  /* 0x0000000b0b00720b */ /* 0x080fe40003f48000 */
[----:B------:R-:W-:Y:S02]  /*0900*/  FSETP.GEU.AND P1, PT, R12, R10, PT ;  /* 0x0000000a0c00720b */ /* 0x000fe40003f2e000 */
[----:B------:R-:W-:-:S02]  /*0910*/  FSETP.GEU.AND P3, PT, R13, R11, PT ;  /* 0x0000000b0d00720b */ /* 0x000fc40003f6e000 */
[----:B---3--:R-:W-:-:S05]  /*0920*/  FSETP.NAN.AND P4, PT, R9, R9, PT ;  /* 0x000000090900720b */ /* 0x008fca0003f88000 */
[----:B------:R-:W-:Y:S02]  /*0930*/  @!P6 SEL R10, R10, R12, !P1 ;  /* 0x0000000c0a0ae207 */ /* 0x000fe40004800000 */
[-C--:B------:R-:W-:Y:S02]  /*0940*/  FSETP.NAN.AND P6, PT, R8, R8.reuse, PT ;  /* 0x000000080800720b */ /* 0x080fe40003fc8000 */
[----:B------:R-:W-:Y:S02]  /*0950*/  @!P2 SEL R11, R11, R13, !P3 ;  /* 0x0000000d0b0ba207 */ /* 0x000fe40005800000 */
[----:B------:R-:W-:Y:S02]  /*0960*/  FSETP.GEU.AND P5, PT, R10, R8, PT ;  /* 0x000000080a00720b */ /* 0x000fe40003fae000 */
[----:B------:R-:W-:Y:S02]  /*0970*/  FSETP.GEU.AND P2, PT, R11, R9, PT ;  /* 0x000000090b00720b */ /* 0x000fe40003f4e000 */
[----:B----4-:R-:W-:-:S02]  /*0980*/  FSETP.NAN.AND P0, PT, R6, R6, PT ;  /* 0x000000060600720b */ /* 0x010fc40003f08000 */
[----:B------:R-:W-:Y:S02]  /*0990*/  @!P4 SEL R9, R9, R11, !P2 ;  /* 0x0000000b0909c207 */ /* 0x000fe40005000000 */
[----:B------:R-:W-:Y:S02]  /*09a0*/  FSETP.NAN.AND P4, PT, R7, R7, PT ;  /* 0x000000070700720b */ /* 0x000fe40003f88000 */
[----:B------:R-:W-:Y:S02]  /*09b0*/  @!P6 SEL R8, R8, R10, !P5 ;  /* 0x0000000a0808e207 */ /* 0x000fe40006800000 */
[----:B------:R-:W-:Y:S02]  /*09c0*/  SEL R0, R0, 0xa, P1 ;  /* 0x0000000a00007807 */ /* 0x000fe40000800000 */
[----:B------:R-:W-:Y:S02]  /*09d0*/  FSETP.GEU.AND P1, PT, R8, R6, PT ;  /* 0x000000060800720b */ /* 0x000fe40003f2e000 */
[----:B------:R-:W-:-:S02]  /*09e0*/  SEL R26, R26, 0xa, P3 ;  /* 0x0000000a1a1a7807 */ /* 0x000fc40001800000 */
[----:B-----5:R-:W-:Y:S02]  /*09f0*/  FSETP.NAN.AND P3, PT, R5, R5, PT ;  /* 0x000000050500720b */ /* 0x020fe40003f68000 */
[----:B------:R-:W-:Y:S02]  /*0a00*/  @!P0 SEL R6, R6, R8, !P1 ;  /* 0x0000000806068207 */ /* 0x000fe40004800000 */
[----:B------:R-:W-:Y:S02]  /*0a10*/  FSETP.GEU.AND P6, PT, R9, R7, PT ;  /* 0x000000070900720b */ /* 0x000fe40003fce000 */
[----:B------:R-:W-:Y:S02]  /*0a20*/  FSETP.NAN.AND P0, PT, R4, R4, PT ;  /* 0x000000040400720b */ /* 0x000fe40003f08000 */
[----:B------:R-:W-:Y:S02]  /*0a30*/  @!P4 SEL R7, R7, R9, !P6 ;  /* 0x000000090707c207 */ /* 0x000fe40007000000 */
[----:B------:R-:W-:-:S02]  /*0a40*/  SEL R26, R26, 0xb, P2 ;  /* 0x0000000b1a1a7807 */ /* 0x000fc40001000000 */
[----:B------:R-:W-:Y:S02]  /*0a50*/  FSETP.GEU.AND P2, PT, R7, R5, PT ;  /* 0x000000050700720b */ /* 0x000fe40003f4e000 */
[----:B------:R-:W-:Y:S02]  /*0a60*/  SEL R0, R0, 0xb, P5 ;  /* 0x0000000b00007807 */ /* 0x000fe40002800000 */
[----:B------:R-:W-:Y:S02]  /*0a70*/  FSETP.NAN.AND P5, PT, R24, R24, PT ;  /* 0x000000181800720b */ /* 0x000fe40003fa8000 */
[----:B------:R-:W-:Y:S02]  /*0a80*/  FSETP.GEU.AND P4, PT, R6, R4, PT ;  /* 0x000000040600720b */ /* 0x000fe40003f8e000 */
[----:B------:R-:W-:Y:S02]  /*0a90*/  @!P3 SEL R5, R5, R7, !P2 ;  /* 0x000000070505b207 */ /* 0x000fe40005000000 */
[----:B------:R-:W-:-:S02]  /*0aa0*/  FSETP.NAN.AND P3, PT, R25, R25, PT ;  /* 0x000000191900720b */ /* 0x000fc40003f68000 */
[----:B------:R-:W-:Y:S02]  /*0ab0*/  @!P0 SEL R4, R4, R6, !P4 ;  /* 0x0000000604048207 */ /* 0x000fe40006000000 */
[----:B------:R-:W1:Y:S01]  /*0ac0*/  LDC.64 R6, c[0x0][0x218] ;  /* 0x00008600ff067b82 */ /* 0x000e620000000a00 */
[----:B------:R-:W-:Y:S02]  /*0ad0*/  SEL R0, R0, 0xc, P1 ;  /* 0x0000000c00007807 */ /* 0x000fe40000800000 */
[----:B------:R-:W-:Y:S02]  /*0ae0*/  FSETP.GEU.AND P0, PT, R4, R24, PT ;  /* 0x000000180400720b */ /* 0x000fe40003f0e000 */
[----:B------:R-:W-:Y:S02]  /*0af0*/  SEL R26, R26, 0xc, P6 ;  /* 0x0000000c1a1a7807 */ /* 0x000fe40003000000 */
[----:B------:R-:W-:Y:S02]  /*0b00*/  FSETP.NAN.AND P1, PT, R22, R22, PT ;  /* 0x000000161600720b */ /* 0x000fe40003f28000 */
[----:B------:R-:W-:-:S02]  /*0b10*/  FSETP.GEU.AND P6, PT, R5, R25, PT ;  /* 0x000000190500720b */ /* 0x000fc40003fce000 */
[----:B------:R-:W-:Y:S02]  /*0b20*/  @!P5 SEL R24, R24, R4, !P0 ;  /* 0x000000041818d207 */ /* 0x000fe40004000000 */
[----:B------:R-:W-:Y:S02]  /*0b30*/  SEL R0, R0, 0xd, P4 ;  /* 0x0000000d00007807 */ /* 0x000fe40002000000 */
[----:B------:R-:W-:Y:S02]  /*0b40*/  FSETP.NAN.AND P4, PT, R23, R23, PT ;  /* 0x000000171700720b */ /* 0x000fe40003f88000 */
[----:B------:R-:W-:Y:S02]  /*0b50*/  SEL R26, R26, 0xd, P2 ;  /* 0x0000000d1a1a7807 */ /* 0x000fe40001000000 */
[----:B------:R-:W-:Y:S02]  /*0b60*/  @!P3 SEL R25, R25, R5, !P6 ;  /* 0x000000051919b207 */ /* 0x000fe40007000000 */
[----:B------:R-:W-:-:S02]  /*0b70*/  SEL R0, R0, 0xe, P0 ;  /* 0x0000000e00007807 */ /* 0x000fc40000000000 */
[----:B------:R-:W-:Y:S02]  /*0b80*/  FSETP.GEU.AND P2, PT, R24, R22, PT ;  /* 0x000000161800720b */ /* 0x000fe40003f4e000 */
[----:B------:R-:W-:Y:S02]  /*0b90*/  SEL R26, R26, 0xe, P6 ;  /* 0x0000000e1a1a7807 */ /* 0x000fe40003000000 */
[----:B------:R-:W-:Y:S02]  /*0ba0*/  FSETP.GEU.AND P0, PT, R25, R23, PT ;  /* 0x000000171900720b */ /* 0x000fe40003f0e000 */
[----:B------:R-:W-:Y:S02]  /*0bb0*/  SEL R0, R0, 0xf, P2 ;  /* 0x0000000f00007807 */ /* 0x000fe40001000000 */
[----:B------:R-:W-:Y:S02]  /*0bc0*/  @!P1 SEL R22, R22, R24, !P2 ;  /* 0x0000001816169207 */ /* 0x000fe40005000000 */
[----:B------:R-:W-:-:S02]  /*0bd0*/  SEL R26, R26, 0xf, P0 ;  /* 0x0000000f1a1a7807 */ /* 0x000fc40000000000 */
[----:B------:R-:W-:Y:S02]  /*0be0*/  LOP3.LUT R9, R0, 0xff, RZ, 0xc0, !PT ;  /* 0x000000ff00097812 */ /* 0x000fe400078ec0ff */
[----:B------:R-:W-:Y:S01]  /*0bf0*/  IADD3 R4, P1, R3, UR6, RZ ;  /* 0x0000000603047c10 */ /* 0x000fe2000ff3e0ff */
[----:B-1----:R-:W-:Y:S01]  /*0c00*/  IMAD.WIDE R6, R3, 0x4, R6 ;  /* 0x0000000403067825 */ /* 0x002fe200078e0206 */
[----:B------:R-:W-:Y:S02]  /*0c10*/  @!P4 SEL R23, R23, R25, !P0 ;  /* 0x000000191717c207 */ /* 0x000fe40004000000 */
[----:B------:R-:W-:Y:S01]  /*0c20*/  LEA.HI.X.SX32 R5, R3, UR7, 0x1, P1 ;  /* 0x0000000703057c11 */ /* 0x000fe200088f0eff */
[----:B------:R-:W-:Y:S02]  /*0c30*/  IMAD R9, R26, 0x100, R9 ;  /* 0x000001001a097824 */ /* 0x000fe400078e0209 */
[----:B------:R-:W-:Y:S04]  /*0c40*/  STG.E.64 desc[UR4][R6.64], R22 ;  /* 0x0000001606007986 */ /* 0x000fe8000c101b04 */
[----:B------:R-:W-:Y:S01]  /*0c50*/  STG.E.U16 desc[UR4][R4.64], R9 ;  /* 0x0000000904007986 */ /* 0x000fe2000c101504 */
[----:B------:R-:W-:Y:S05]  /*0c60*/  EXIT ;  /* 0x000000000000794d */ /* 0x000fea0003800000 */
.L_x_0:
[----:B------:R-:W-:-:S00]  /*0c70*/  BRA `(.L_x_0) ;  /* 0xfffffffc00fc7947 */ /* 0x000fc0000383ffff */
[----:B------:R-:W-:-:S00]  /*0c80*/  NOP ;  /* 0x0000000000007918 */ /* 0x000fc00000000000 */
[----:B------:R-:W-:-:S00]  /*0c90*/  NOP ;  /* 0x0000000000007918 */ /* 0x000fc00000000000 */
[----:B------:R-:W-:-:S00]  /*0ca0*/  NOP ;  /* 0x0000000000007918 */ /* 0x000fc00000000000 */
[----:B------:R-:W-:-:S00]  /*0cb0*/  NOP ;  /* 0x0000000000007918 */ /* 0x000fc00000000000 */
[----:B------:R-:W-:-:S00]  /*0cc0*/  NOP ;  /* 0x0000000000007918 */ /* 0x000fc00000000000 */
[----:B------:R-:W-:-:S00]  /*0cd0*/  NOP ;  /* 0x0000000000007918 */ /* 0x000fc00000000000 */
[----:B------:R-:W-:-:S00]  /*0ce0*/  NOP ;  /* 0x0000000000007918 */ /* 0x000fc00000000000 */
[----:B------:R-:W-:-:S00]  /*0cf0*/  NOP ;  /* 0x0000000000007918 */ /* 0x000fc00000000000 */
.L_x_1:


//--------------------- .nv.constant0.triton_poi_fused_max_pool2d_with_indices_14 --------------------------
	.section	.nv.constant0.triton_poi_fused_max_pool2d_with_indices_14,"a",@progbits
	.sectionflags	@""
	.align	4
.nv.constant0.triton_poi_fused_max_pool2d_with_indices_14:
	.zero		556
